	.headerflags	@"EF_CUDA_TEXMODE_UNIFIED EF_CUDA_64BIT_ADDRESS EF_CUDA_ACCELERATORS EF_CUDA_SM90 EF_CUDA_VIRTUAL_SM(EF_CUDA_SM90)"
	.elftype	@"ET_EXEC"


//--------------------- .nv.info                  --------------------------
	.section	.nv.info,"",@"SHT_CUDA_INFO"
	.align	4


	//----- nvinfo : EIATTR_REGCOUNT
	.align		4
        /*0000*/ 	.byte	0x04, 0x2f
        /*0002*/ 	.short	(.L_3 - .L_2)
	.align		4
.L_2:
        /*0004*/ 	.word	index@(triton_poi_fused__native_batch_norm_legit_no_training_30)
        /*0008*/ 	.word	0x00000012


	//----- nvinfo : EIATTR_MIN_STACK_SIZE
	.align		4
.L_3:
        /*000c*/ 	.byte	0x04, 0x12
        /*000e*/ 	.short	(.L_5 - .L_4)
	.align		4
.L_4:
        /*0010*/ 	.word	index@(triton_poi_fused__native_batch_norm_legit_no_training_30)
        /*0014*/ 	.word	0x00000000


	//----- nvinfo : EIATTR_FRAME_SIZE
	.align		4
.L_5:
        /*0018*/ 	.byte	0x04, 0x11
        /*001a*/ 	.short	(.L_7 - .L_6)
	.align		4
.L_6:
        /*001c*/ 	.word	index@(triton_poi_fused__native_batch_norm_legit_no_training_30)
        /*0020*/ 	.word	0x00000000


	//----- nvinfo : EIATTR_MIN_STACK_SIZE
	.align		4
.L_7:
        /*0024*/ 	.byte	0x04, 0x12
        /*0026*/ 	.short	(.L_9 - .L_8)
	.align		4
.L_8:
        /*0028*/ 	.word	index@(triton_poi_fused__native_batch_norm_legit_no_training_30)
        /*002c*/ 	.word	0x00000000
.L_9:


//--------------------- .nv.info.triton_poi_fused__native_batch_norm_legit_no_training_30 --------------------------
	.section	.nv.info.triton_poi_fused__native_batch_norm_legit_no_training_30,"",@"SHT_CUDA_INFO"
	.sectionflags	@""
	.align	4


	//----- nvinfo : EIATTR_CUDA_API_VERSION
	.align		4
        /*0000*/ 	.byte	0x04, 0x37
        /*0002*/ 	.short	(.L_11 - .L_10)
.L_10:
        /*0004*/ 	.word	0x0000007c


	//----- nvinfo : EIATTR_KPARAM_INFO
	.align		4
.L_11:
        /*0008*/ 	.byte	0x04, 0x17
        /*000a*/ 	.short	(.L_13 - .L_12)
.L_12:
        /*000c*/ 	.word	0x00000000
        /*0010*/ 	.short	0x0006
        /*0012*/ 	.short	0x0030
        /*0014*/ 	.byte	0x00, 0xf0, 0x11, 0x00


	//----- nvinfo : EIATTR_KPARAM_INFO
	.align		4
.L_13:
        /*0018*/ 	.byte	0x04, 0x17
        /*001a*/ 	.short	(.L_15 - .L_14)
.L_14:
        /*001c*/ 	.word	0x00000000
        /*0020*/ 	.short	0x0005
        /*0022*/ 	.short	0x0028
        /*0024*/ 	.byte	0x00, 0xf4, 0x21, 0x00


	//----- nvinfo : EIATTR_KPARAM_INFO
	.align		4
.L_15:
        /*0028*/ 	.byte	0x04, 0x17
        /*002a*/ 	.short	(.L_17 - .L_16)
.L_16:
        /*002c*/ 	.word	0x00000000
        /*0030*/ 	.short	0x0004
        /*0032*/ 	.short	0x0020
        /*0034*/ 	.byte	0x00, 0xf4, 0x21, 0x00


	//----- nvinfo : EIATTR_KPARAM_INFO
	.align		4
.L_17:
        /*0038*/ 	.byte	0x04, 0x17
        /*003a*/ 	.short	(.L_19 - .L_18)
.L_18:
        /*003c*/ 	.word	0x00000000
        /*0040*/ 	.short	0x0003
        /*0042*/ 	.short	0x0018
        /*0044*/ 	.byte	0x00, 0xf4, 0x21, 0x00


	//----- nvinfo : EIATTR_KPARAM_INFO
	.align		4
.L_19:
        /*0048*/ 	.byte	0x04, 0x17
        /*004a*/ 	.short	(.L_21 - .L_20)
.L_20:
        /*004c*/ 	.word	0x00000000
        /*0050*/ 	.short	0x0002
        /*0052*/ 	.short	0x0010
        /*0054*/ 	.byte	0x00, 0xf4, 0x21, 0x00


	//----- nvinfo : EIATTR_KPARAM_INFO
	.align		4
.L_21:
        /*0058*/ 	.byte	0x04, 0x17
        /*005a*/ 	.short	(.L_23 - .L_22)
.L_22:
        /*005c*/ 	.word	0x00000000
        /*0060*/ 	.short	0x0001
        /*0062*/ 	.short	0x0008
        /*0064*/ 	.byte	0x00, 0xf4, 0x21, 0x00


	//----- nvinfo : EIATTR_KPARAM_INFO
	.align		4
.L_23:
        /*0068*/ 	.byte	0x04, 0x17
        /*006a*/ 	.short	(.L_25 - .L_24)
.L_24:
        /*006c*/ 	.word	0x00000000
        /*0070*/ 	.short	0x0000
        /*0072*/ 	.short	0x0000
        /*0074*/ 	.byte	0x00, 0xf4, 0x21, 0x00


	//----- nvinfo : EIATTR_SPARSE_MMA_MASK
	.align		4
.L_25:
        /*0078*/ 	.byte	0x03, 0x50
        /*007a*/ 	.short	0x0000


	//----- nvinfo : EIATTR_MAXREG_COUNT
	.align		4
        /*007c*/ 	.byte	0x03, 0x1b
        /*007e*/ 	.short	0x00ff


	//----- nvinfo : EIATTR_EXIT_INSTR_OFFSETS
	.align		4
        /*0080*/ 	.byte	0x04, 0x1c
        /*0082*/ 	.short	(.L_27 - .L_26)


	//   ....[0]....
.L_26:
        /*0084*/ 	.word	0x00000310


	//   ....[1]....
        /*0088*/ 	.word	0x00000330


	//----- nvinfo : EIATTR_REQNTID
	.align		4
.L_27:
        /*008c*/ 	.byte	0x04, 0x10
        /*008e*/ 	.short	(.L_29 - .L_28)
.L_28:
        /*0090*/ 	.word	0x00000080
        /*0094*/ 	.word	0x00000001
        /*0098*/ 	.word	0x00000001


	//----- nvinfo : EIATTR_CBANK_PARAM_SIZE
	.align		4
.L_29:
        /*009c*/ 	.byte	0x03, 0x19
        /*009e*/ 	.short	0x0034


	//----- nvinfo : EIATTR_PARAM_CBANK
	.align		4
        /*00a0*/ 	.byte	0x04, 0x0a
        /*00a2*/ 	.short	(.L_31 - .L_30)
	.align		4
.L_30:
        /*00a4*/ 	.word	index@(.nv.constant0.triton_poi_fused__native_batch_norm_legit_no_training_30)
        /*00a8*/ 	.short	0x0210
        /*00aa*/ 	.short	0x0034


	//----- nvinfo : EIATTR_SW_WAR
	.align		4
.L_31:
        /*00ac*/ 	.byte	0x04, 0x36
        /*00ae*/ 	.short	(.L_33 - .L_32)
.L_32:
        /*00b0*/ 	.word	0x00000008
.L_33:


//--------------------- .nv.callgraph             --------------------------
	.section	.nv.callgraph,"",@"SHT_CUDA_CALLGRAPH"
	.align	4
	.sectionentsize	8
	.align		4
        /*0000*/ 	.word	0x00000000
	.align		4
        /*0004*/ 	.word	0xffffffff
	.align		4
        /*0008*/ 	.word	0x00000000
	.align		4
        /*000c*/ 	.word	0xfffffffe
	.align		4
        /*0010*/ 	.word	0x00000000
	.align		4
        /*0014*/ 	.word	0xfffffffd
	.align		4
        /*0018*/ 	.word	0x00000000
	.align		4
        /*001c*/ 	.word	0xfffffffc


//--------------------- .nv.constant4             --------------------------
	.section	.nv.constant4,"a",@progbits
	.align	8
	.align		8
.nv.constant4:
        /*0000*/ 	.dword	_$_str
	.align		8
        /*0008*/ 	.dword	_$_str_$_2


//--------------------- .text.triton_poi_fused__native_batch_norm_legit_no_training_30 --------------------------
	.section	.text.triton_poi_fused__native_batch_norm_legit_no_training_30,"ax",@progbits
	.align	128
        .global         triton_poi_fused__native_batch_norm_legit_no_training_30
        .type           triton_poi_fused__native_batch_norm_legit_no_training_30,@function
        .size           triton_poi_fused__native_batch_norm_legit_no_training_30,(.L_x_1 - triton_poi_fused__native_batch_norm_legit_no_training_30)
        .other          triton_poi_fused__native_batch_norm_legit_no_training_30,@"STO_CUDA_ENTRY STV_DEFAULT"
triton_poi_fused__native_batch_norm_legit_no_training_30:
.text.triton_poi_fused__native_batch_norm_legit_no_training_30:
[----:B------:R-:W0:Y:S01]  /*0000*/  LDC R1, c[0x0][0x28] ;  /* 0x00000a00ff017b82 */ /* 0x000e220000000800 */
[----:B------:R-:W1:Y:S07]  /*0010*/  S2R R0, SR_TID.X ;  /* 0x0000000000007919 */ /* 0x000e6e0000002100 */
[----:B------:R-:W2:Y:S01]  /*0020*/  LDC.64 R8, c[0x0][0x220] ;  /* 0x00008800ff087b82 */ /* 0x000ea20000000a00 */
[----:B------:R-:W-:Y:S01]  /*0030*/  HFMA2.MMA R14, -RZ, RZ, 0, 0 ;  /* 0x00000000ff0e7435 */ /* 0x000fe200000001ff */
[----:B------:R-:W-:Y:S01]  /*0040*/  ULDC.64 UR4, c[0x0][0x208] ;  /* 0x0000820000047ab9 */ /* 0x000fe20000000a00 */
[----:B------:R-:W3:Y:S05]  /*0050*/  S2R R3, SR_CTAID.X ;  /* 0x0000000000037919 */ /* 0x000eea0000002500 */
[----:B------:R-:W4:Y:S08]  /*0060*/  LDC.64 R6, c[0x0][0x218] ;  /* 0x00008600ff067b82 */ /* 0x000f300000000a00 */
[----:B------:R-:W5:Y:S08]  /*0070*/  LDC.64 R10, c[0x0][0x228] ;  /* 0x00008a00ff0a7b82 */ /* 0x000f700000000a00 */
[----:B------:R-:W4:Y:S01]  /*0080*/  LDC.64 R12, c[0x0][0x230] ;  /* 0x00008c00ff0c7b82 */ /* 0x000f220000000a00 */
[----:B-1----:R-:W-:-:S02]  /*0090*/  LOP3.LUT R0, R0, 0x7f, RZ, 0xc0, !PT ;  /* 0x0000007f00007812 */ /* 0x002fc400078ec0ff */
[----:B---3--:R-:W-:Y:S02]  /*00a0*/  SHF.R.S32.HI R2, RZ, 0x18, R3 ;  /* 0x00000018ff027819 */ /* 0x008fe40000011403 */
[----:B------:R-:W-:Y:S02]  /*00b0*/  LEA R0, R3, R0, 0x7 ;  /* 0x0000000003007211 */ /* 0x000fe400078e38ff */
[----:B------:R-:W-:Y:S02]  /*00c0*/  SGXT R3, R2, 0x1 ;  /* 0x000000010203781a */ /* 0x000fe40000000200 */
[----:B------:R-:W-:Y:S02]  /*00d0*/  ISETP.GE.AND P2, PT, R0, 0x120, PT ;  /* 0x000001200000780c */ /* 0x000fe40003f46270 */
[----:B------:R-:W-:-:S04]  /*00e0*/  LEA.HI R3, R3, R0, RZ, 0x2 ;  /* 0x0000000003037211 */ /* 0x000fc800078f10ff */
[----:B------:R-:W-:-:S05]  /*00f0*/  SHF.R.S32.HI R3, RZ, 0x2, R3 ;  /* 0x00000002ff037819 */ /* 0x000fca0000011403 */
[----:B------:R-:W-:-:S05]  /*0100*/  IMAD.HI R2, R3, 0x38e38e39, RZ ;  /* 0x38e38e3903027827 */ /* 0x000fca00078e02ff */
[----:B------:R-:W-:-:S04]  /*0110*/  SHF.R.U32.HI R5, RZ, 0x1f, R2 ;  /* 0x0000001fff057819 */ /* 0x000fc80000011602 */
[----:B------:R-:W-:Y:S02]  /*0120*/  LEA.HI.SX32 R2, R2, R5, 0x1e ;  /* 0x0000000502027211 */ /* 0x000fe400078ff2ff */
[----:B------:R-:W1:Y:S03]  /*0130*/  LDC.64 R4, c[0x0][0x210] ;  /* 0x00008400ff047b82 */ /* 0x000e660000000a00 */
[----:B------:R-:W-:-:S04]  /*0140*/  IMAD R15, R2, -0x12, R3 ;  /* 0xffffffee020f7824 */ /* 0x000fc800078e0203 */
[----:B--2---:R-:W-:-:S05]  /*0150*/  IMAD.WIDE R8, R15, 0x4, R8 ;  /* 0x000000040f087825 */ /* 0x004fca00078e0208 */
[----:B------:R5:W2:Y:S01]  /*0160*/  @!P2 LDG.E.EL R14, desc[UR4][R8.64] ;  /* 0x00000004080ea981 */ /* 0x000aa2000c2e1900 */
[----:B------:R-:W-:Y:S01]  /*0170*/  CS2R R2, SRZ ;  /* 0x0000000000027805 */ /* 0x000fe2000001ff00 */
[----:B----4-:R-:W-:-:S05]  /*0180*/  IMAD.WIDE R6, R15, 0x4, R6 ;  /* 0x000000040f067825 */ /* 0x010fca00078e0206 */
[----:B------:R-:W3:Y:S01]  /*0190*/  @!P2 LDG.E.EL R3, desc[UR4][R6.64] ;  /* 0x000000040603a981 */ /* 0x000ee2000c2e1900 */
[----:B-1----:R-:W-:-:S04]  /*01a0*/  IMAD.WIDE R4, R0, 0x4, R4 ;  /* 0x0000000400047825 */ /* 0x002fc800078e0204 */
[C---:B-----5:R-:W-:Y:S01]  /*01b0*/  IMAD.WIDE R8, R15.reuse, 0x4, R10 ;  /* 0x000000040f087825 */ /* 0x060fe200078e020a */
[----:B------:R1:W3:Y:S03]  /*01c0*/  @!P2 LDG.E R2, desc[UR4][R4.64] ;  /* 0x000000040402a981 */ /* 0x0002e6000c1e1900 */
[----:B0-----:R-:W-:Y:S01]  /*01d0*/  IMAD.WIDE R10, R15, 0x4, R12 ;  /* 0x000000040f0a7825 */ /* 0x001fe200078e020c */
[----:B------:R-:W-:-:S06]  /*01e0*/  CS2R R12, SRZ ;  /* 0x00000000000c7805 */ /* 0x000fcc000001ff00 */
[----:B------:R-:W4:Y:S01]  /*01f0*/  @!P2 LDG.E.EL R12, desc[UR4][R8.64] ;  /* 0x00000004080ca981 */ /* 0x000f22000c2e1900 */
[----:B-1----:R-:W0:Y:S03]  /*0200*/  LDC.64 R4, c[0x0][0x238] ;  /* 0x00008e00ff047b82 */ /* 0x002e260000000a00 */
[----:B------:R-:W4:Y:S01]  /*0210*/  @!P2 LDG.E.EL R13, desc[UR4][R10.64] ;  /* 0x000000040a0da981 */ /* 0x000f22000c2e1900 */
[----:B------:R-:W-:Y:S01]  /*0220*/  MOV R6, 0x3e800000 ;  /* 0x3e80000000067802 */ /* 0x000fe20000000f00 */
[----:B--2---:R-:W-:-:S04]  /*0230*/  FADD R14, R14, 9.9999997473787516356e-06 ;  /* 0x3727c5ac0e0e7421 */ /* 0x004fc80000000000 */
[----:B------:R-:W1:Y:S02]  /*0240*/  MUFU.SQRT R15, R14 ;  /* 0x0000000e000f7308 */ /* 0x000e640000002000 */
[C---:B-1----:R-:W-:Y:S02]  /*0250*/  FSETP.GT.AND P0, PT, R15.reuse, 8.50705917302346158658e+37, PT ;  /* 0x7e8000000f00780b */ /* 0x042fe40003f04000 */
[----:B------:R-:W-:-:S11]  /*0260*/  FSETP.GEU.AND P1, PT, R15, 1.175494350822287508e-38, PT ;  /* 0x008000000f00780b */ /* 0x000fd60003f2e000 */
[----:B------:R-:W-:-:S04]  /*0270*/  @P0 FMUL R15, R15, 0.25 ;  /* 0x3e8000000f0f0820 */ /* 0x000fc80000400000 */
[----:B------:R-:W-:-:S06]  /*0280*/  @!P1 FMUL R15, R15, 16777216 ;  /* 0x4b8000000f0f9820 */ /* 0x000fcc0000400000 */
[----:B------:R-:W1:Y:S01]  /*0290*/  MUFU.RCP R15, R15 ;  /* 0x0000000f000f7308 */ /* 0x000e620000001000 */
[----:B------:R-:W-:Y:S01]  /*02a0*/  FSEL R6, R6, 1, P0 ;  /* 0x3f80000006067808 */ /* 0x000fe20000000000 */
[----:B---3--:R-:W-:-:S04]  /*02b0*/  FADD R2, -R3, R2 ;  /* 0x0000000203027221 */ /* 0x008fc80000000100 */
[----:B------:R-:W-:-:S04]  /*02c0*/  @!P1 FMUL R6, R6, 16777216 ;  /* 0x4b80000006069820 */ /* 0x000fc80000400000 */
[----:B-1----:R-:W-:-:S04]  /*02d0*/  FMUL R3, R15, R6 ;  /* 0x000000060f037220 */ /* 0x002fc80000400000 */
[----:B------:R-:W-:Y:S01]  /*02e0*/  FMUL R6, R2, R3 ;  /* 0x0000000302067220 */ /* 0x000fe20000400000 */
[----:B0-----:R-:W-:-:S04]  /*02f0*/  IMAD.WIDE R2, R0, 0x4, R4 ;  /* 0x0000000400027825 */ /* 0x001fc800078e0204 */
[----:B----4-:R-:W-:Y:S01]  /*0300*/  FFMA R13, R6, R12, R13 ;  /* 0x0000000c060d7223 */ /* 0x010fe2000000000d */
[----:B------:R-:W-:Y:S06]  /*0310*/  @P2 EXIT ;  /* 0x000000000000294d */ /* 0x000fec0003800000 */
[----:B------:R-:W-:Y:S01]  /*0320*/  STG.E desc[UR4][R2.64], R13 ;  /* 0x0000000d02007986 */ /* 0x000fe2000c101904 */
[----:B------:R-:W-:Y:S05]  /*0330*/  EXIT ;  /* 0x000000000000794d */ /* 0x000fea0003800000 */
.L_x_0:
[----:B------:R-:W-:-:S00]  /*0340*/  BRA `(.L_x_0) ;  /* 0xfffffffc00fc7947 */ /* 0x000fc0000383ffff */
[----:B------:R-:W-:-:S00]  /*0350*/  NOP ;  /* 0x0000000000007918 */ /* 0x000fc00000000000 */
        /* <DEDUP_REMOVED lines=10> */
.L_x_1:


//--------------------- .nv.global.init           --------------------------
	.section	.nv.global.init,"aw",@progbits
.nv.global.init:
	.type		_$_str,@object
	.size		_$_str,(_$_str_$_2 - _$_str)
_$_str:
        /*0000*/ 	.byte	0x5f, 0x5f, 0x43, 0x55, 0x44, 0x41, 0x5f, 0x46, 0x54, 0x5a, 0x00
	.type		_$_str_$_2,@object
	.size		_$_str_$_2,(.L_1 - _$_str_$_2)
_$_str_$_2:
        /*000b*/ 	.byte	0x5f, 0x5f, 0x43, 0x55, 0x44, 0x41, 0x5f, 0x50, 0x52, 0x45, 0x43, 0x5f, 0x53, 0x51, 0x52, 0x54
        /*001b*/ 	.byte	0x00
.L_1:


//--------------------- .nv.constant0.triton_poi_fused__native_batch_norm_legit_no_training_30 --------------------------
	.section	.nv.constant0.triton_poi_fused__native_batch_norm_legit_no_training_30,"a",@progbits
	.sectionflags	@""
	.align	4
.nv.constant0.triton_poi_fused__native_batch_norm_legit_no_training_30:
	.zero		580
